//
// Generated by NVIDIA NVVM Compiler
//
// Compiler Build ID: CL-36424714
// Cuda compilation tools, release 13.0, V13.0.88
// Based on NVVM 20.0.0
//

.version 9.0
.target sm_100
.address_size 64

	// .globl	_Z13printGpuBytesPhi
.extern .func  (.param .b32 func_retval0) vprintf
(
	.param .b64 vprintf_param_0,
	.param .b64 vprintf_param_1
)
;
.global .align 1 .b8 $str[4] = {37, 120, 32};
.global .align 1 .b8 $str$1[25] = {10, 45, 45, 45, 45, 45, 45, 45, 45, 45, 45, 45, 45, 45, 45, 45, 45, 45, 45, 45, 45, 45, 45, 10};

.visible .entry _Z13printGpuBytesPhi(
	.param .u64 .ptr .align 1 _Z13printGpuBytesPhi_param_0,
	.param .u32 _Z13printGpuBytesPhi_param_1
)
{
	.local .align 8 .b8 	__local_depot0[8];
	.reg .b64 	%SP;
	.reg .b64 	%SPL;
	.reg .pred 	%p<10>;
	.reg .b32 	%r<112>;
	.reg .b64 	%rd<32>;

	mov.u64 	%SPL, __local_depot0;
	cvta.local.u64 	%SP, %SPL;
	ld.param.u64 	%rd9, [_Z13printGpuBytesPhi_param_0];
	ld.param.u32 	%r16, [_Z13printGpuBytesPhi_param_1];
	cvta.to.global.u64 	%rd1, %rd9;
	add.u64 	%rd10, %SP, 0;
	add.u64 	%rd2, %SPL, 0;
	setp.lt.s32 	%p1, %r16, 1;
	@%p1 bra 	$L__BB0_13;
	and.b32  	%r1, %r16, 15;
	setp.lt.u32 	%p2, %r16, 16;
	mov.b32 	%r109, 0;
	@%p2 bra 	$L__BB0_4;
	and.b32  	%r109, %r16, 2147483632;
	neg.s32 	%r107, %r109;
	add.s64 	%rd30, %rd1, 7;
	mov.u64 	%rd11, $str;
$L__BB0_3:
	.pragma "nounroll";
	ld.global.u8 	%r18, [%rd30+-7];
	st.local.u32 	[%rd2], %r18;
	cvta.global.u64 	%rd12, %rd11;
	{ // callseq 0, 0
	.param .b64 param0;
	st.param.b64 	[param0], %rd12;
	.param .b64 param1;
	st.param.b64 	[param1], %rd10;
	.param .b32 retval0;
	call.uni (retval0), 
	vprintf, 
	(
	param0, 
	param1
	);
	ld.param.b32 	%r19, [retval0];
	} // callseq 0
	ld.global.u8 	%r21, [%rd30+-6];
	st.local.u32 	[%rd2], %r21;
	{ // callseq 1, 0
	.param .b64 param0;
	st.param.b64 	[param0], %rd12;
	.param .b64 param1;
	st.param.b64 	[param1], %rd10;
	.param .b32 retval0;
	call.uni (retval0), 
	vprintf, 
	(
	param0, 
	param1
	);
	ld.param.b32 	%r22, [retval0];
	} // callseq 1
	ld.global.u8 	%r24, [%rd30+-5];
	st.local.u32 	[%rd2], %r24;
	{ // callseq 2, 0
	.param .b64 param0;
	st.param.b64 	[param0], %rd12;
	.param .b64 param1;
	st.param.b64 	[param1], %rd10;
	.param .b32 retval0;
	call.uni (retval0), 
	vprintf, 
	(
	param0, 
	param1
	);
	ld.param.b32 	%r25, [retval0];
	} // callseq 2
	ld.global.u8 	%r27, [%rd30+-4];
	st.local.u32 	[%rd2], %r27;
	{ // callseq 3, 0
	.param .b64 param0;
	st.param.b64 	[param0], %rd12;
	.param .b64 param1;
	st.param.b64 	[param1], %rd10;
	.param .b32 retval0;
	call.uni (retval0), 
	vprintf, 
	(
	param0, 
	param1
	);
	ld.param.b32 	%r28, [retval0];
	} // callseq 3
	ld.global.u8 	%r30, [%rd30+-3];
	st.local.u32 	[%rd2], %r30;
	{ // callseq 4, 0
	.param .b64 param0;
	st.param.b64 	[param0], %rd12;
	.param .b64 param1;
	st.param.b64 	[param1], %rd10;
	.param .b32 retval0;
	call.uni (retval0), 
	vprintf, 
	(
	param0, 
	param1
	);
	ld.param.b32 	%r31, [retval0];
	} // callseq 4
	ld.global.u8 	%r33, [%rd30+-2];
	st.local.u32 	[%rd2], %r33;
	{ // callseq 5, 0
	.param .b64 param0;
	st.param.b64 	[param0], %rd12;
	.param .b64 param1;
	st.param.b64 	[param1], %rd10;
	.param .b32 retval0;
	call.uni (retval0), 
	vprintf, 
	(
	param0, 
	param1
	);
	ld.param.b32 	%r34, [retval0];
	} // callseq 5
	ld.global.u8 	%r36, [%rd30+-1];
	st.local.u32 	[%rd2], %r36;
	{ // callseq 6, 0
	.param .b64 param0;
	st.param.b64 	[param0], %rd12;
	.param .b64 param1;
	st.param.b64 	[param1], %rd10;
	.param .b32 retval0;
	call.uni (retval0), 
	vprintf, 
	(
	param0, 
	param1
	);
	ld.param.b32 	%r37, [retval0];
	} // callseq 6
	ld.global.u8 	%r39, [%rd30];
	st.local.u32 	[%rd2], %r39;
	{ // callseq 7, 0
	.param .b64 param0;
	st.param.b64 	[param0], %rd12;
	.param .b64 param1;
	st.param.b64 	[param1], %rd10;
	.param .b32 retval0;
	call.uni (retval0), 
	vprintf, 
	(
	param0, 
	param1
	);
	ld.param.b32 	%r40, [retval0];
	} // callseq 7
	ld.global.u8 	%r42, [%rd30+1];
	st.local.u32 	[%rd2], %r42;
	{ // callseq 8, 0
	.param .b64 param0;
	st.param.b64 	[param0], %rd12;
	.param .b64 param1;
	st.param.b64 	[param1], %rd10;
	.param .b32 retval0;
	call.uni (retval0), 
	vprintf, 
	(
	param0, 
	param1
	);
	ld.param.b32 	%r43, [retval0];
	} // callseq 8
	ld.global.u8 	%r45, [%rd30+2];
	st.local.u32 	[%rd2], %r45;
	{ // callseq 9, 0
	.param .b64 param0;
	st.param.b64 	[param0], %rd12;
	.param .b64 param1;
	st.param.b64 	[param1], %rd10;
	.param .b32 retval0;
	call.uni (retval0), 
	vprintf, 
	(
	param0, 
	param1
	);
	ld.param.b32 	%r46, [retval0];
	} // callseq 9
	ld.global.u8 	%r48, [%rd30+3];
	st.local.u32 	[%rd2], %r48;
	{ // callseq 10, 0
	.param .b64 param0;
	st.param.b64 	[param0], %rd12;
	.param .b64 param1;
	st.param.b64 	[param1], %rd10;
	.param .b32 retval0;
	call.uni (retval0), 
	vprintf, 
	(
	param0, 
	param1
	);
	ld.param.b32 	%r49, [retval0];
	} // callseq 10
	ld.global.u8 	%r51, [%rd30+4];
	st.local.u32 	[%rd2], %r51;
	{ // callseq 11, 0
	.param .b64 param0;
	st.param.b64 	[param0], %rd12;
	.param .b64 param1;
	st.param.b64 	[param1], %rd10;
	.param .b32 retval0;
	call.uni (retval0), 
	vprintf, 
	(
	param0, 
	param1
	);
	ld.param.b32 	%r52, [retval0];
	} // callseq 11
	ld.global.u8 	%r54, [%rd30+5];
	st.local.u32 	[%rd2], %r54;
	{ // callseq 12, 0
	.param .b64 param0;
	st.param.b64 	[param0], %rd12;
	.param .b64 param1;
	st.param.b64 	[param1], %rd10;
	.param .b32 retval0;
	call.uni (retval0), 
	vprintf, 
	(
	param0, 
	param1
	);
	ld.param.b32 	%r55, [retval0];
	} // callseq 12
	ld.global.u8 	%r57, [%rd30+6];
	st.local.u32 	[%rd2], %r57;
	{ // callseq 13, 0
	.param .b64 param0;
	st.param.b64 	[param0], %rd12;
	.param .b64 param1;
	st.param.b64 	[param1], %rd10;
	.param .b32 retval0;
	call.uni (retval0), 
	vprintf, 
	(
	param0, 
	param1
	);
	ld.param.b32 	%r58, [retval0];
	} // callseq 13
	ld.global.u8 	%r60, [%rd30+7];
	st.local.u32 	[%rd2], %r60;
	{ // callseq 14, 0
	.param .b64 param0;
	st.param.b64 	[param0], %rd12;
	.param .b64 param1;
	st.param.b64 	[param1], %rd10;
	.param .b32 retval0;
	call.uni (retval0), 
	vprintf, 
	(
	param0, 
	param1
	);
	ld.param.b32 	%r61, [retval0];
	} // callseq 14
	ld.global.u8 	%r63, [%rd30+8];
	st.local.u32 	[%rd2], %r63;
	{ // callseq 15, 0
	.param .b64 param0;
	st.param.b64 	[param0], %rd12;
	.param .b64 param1;
	st.param.b64 	[param1], %rd10;
	.param .b32 retval0;
	call.uni (retval0), 
	vprintf, 
	(
	param0, 
	param1
	);
	ld.param.b32 	%r64, [retval0];
	} // callseq 15
	add.s32 	%r107, %r107, 16;
	add.s64 	%rd30, %rd30, 16;
	setp.ne.s32 	%p3, %r107, 0;
	@%p3 bra 	$L__BB0_3;
$L__BB0_4:
	setp.eq.s32 	%p4, %r1, 0;
	@%p4 bra 	$L__BB0_13;
	and.b32  	%r7, %r16, 7;
	setp.lt.u32 	%p5, %r1, 8;
	@%p5 bra 	$L__BB0_7;
	cvt.u64.u32 	%rd14, %r109;
	add.s64 	%rd15, %rd1, %rd14;
	ld.global.u8 	%r66, [%rd15];
	st.local.u32 	[%rd2], %r66;
	mov.u64 	%rd16, $str;
	cvta.global.u64 	%rd17, %rd16;
	{ // callseq 16, 0
	.param .b64 param0;
	st.param.b64 	[param0], %rd17;
	.param .b64 param1;
	st.param.b64 	[param1], %rd10;
	.param .b32 retval0;
	call.uni (retval0), 
	vprintf, 
	(
	param0, 
	param1
	);
	ld.param.b32 	%r67, [retval0];
	} // callseq 16
	ld.global.u8 	%r69, [%rd15+1];
	st.local.u32 	[%rd2], %r69;
	{ // callseq 17, 0
	.param .b64 param0;
	st.param.b64 	[param0], %rd17;
	.param .b64 param1;
	st.param.b64 	[param1], %rd10;
	.param .b32 retval0;
	call.uni (retval0), 
	vprintf, 
	(
	param0, 
	param1
	);
	ld.param.b32 	%r70, [retval0];
	} // callseq 17
	ld.global.u8 	%r72, [%rd15+2];
	st.local.u32 	[%rd2], %r72;
	{ // callseq 18, 0
	.param .b64 param0;
	st.param.b64 	[param0], %rd17;
	.param .b64 param1;
	st.param.b64 	[param1], %rd10;
	.param .b32 retval0;
	call.uni (retval0), 
	vprintf, 
	(
	param0, 
	param1
	);
	ld.param.b32 	%r73, [retval0];
	} // callseq 18
	ld.global.u8 	%r75, [%rd15+3];
	st.local.u32 	[%rd2], %r75;
	{ // callseq 19, 0
	.param .b64 param0;
	st.param.b64 	[param0], %rd17;
	.param .b64 param1;
	st.param.b64 	[param1], %rd10;
	.param .b32 retval0;
	call.uni (retval0), 
	vprintf, 
	(
	param0, 
	param1
	);
	ld.param.b32 	%r76, [retval0];
	} // callseq 19
	ld.global.u8 	%r78, [%rd15+4];
	st.local.u32 	[%rd2], %r78;
	{ // callseq 20, 0
	.param .b64 param0;
	st.param.b64 	[param0], %rd17;
	.param .b64 param1;
	st.param.b64 	[param1], %rd10;
	.param .b32 retval0;
	call.uni (retval0), 
	vprintf, 
	(
	param0, 
	param1
	);
	ld.param.b32 	%r79, [retval0];
	} // callseq 20
	ld.global.u8 	%r81, [%rd15+5];
	st.local.u32 	[%rd2], %r81;
	{ // callseq 21, 0
	.param .b64 param0;
	st.param.b64 	[param0], %rd17;
	.param .b64 param1;
	st.param.b64 	[param1], %rd10;
	.param .b32 retval0;
	call.uni (retval0), 
	vprintf, 
	(
	param0, 
	param1
	);
	ld.param.b32 	%r82, [retval0];
	} // callseq 21
	ld.global.u8 	%r84, [%rd15+6];
	st.local.u32 	[%rd2], %r84;
	{ // callseq 22, 0
	.param .b64 param0;
	st.param.b64 	[param0], %rd17;
	.param .b64 param1;
	st.param.b64 	[param1], %rd10;
	.param .b32 retval0;
	call.uni (retval0), 
	vprintf, 
	(
	param0, 
	param1
	);
	ld.param.b32 	%r85, [retval0];
	} // callseq 22
	ld.global.u8 	%r87, [%rd15+7];
	st.local.u32 	[%rd2], %r87;
	{ // callseq 23, 0
	.param .b64 param0;
	st.param.b64 	[param0], %rd17;
	.param .b64 param1;
	st.param.b64 	[param1], %rd10;
	.param .b32 retval0;
	call.uni (retval0), 
	vprintf, 
	(
	param0, 
	param1
	);
	ld.param.b32 	%r88, [retval0];
	} // callseq 23
	add.s32 	%r109, %r109, 8;
$L__BB0_7:
	setp.eq.s32 	%p6, %r7, 0;
	@%p6 bra 	$L__BB0_13;
	and.b32  	%r10, %r16, 3;
	setp.lt.u32 	%p7, %r7, 4;
	@%p7 bra 	$L__BB0_10;
	cvt.u64.u32 	%rd19, %r109;
	add.s64 	%rd20, %rd1, %rd19;
	ld.global.u8 	%r90, [%rd20];
	st.local.u32 	[%rd2], %r90;
	mov.u64 	%rd21, $str;
	cvta.global.u64 	%rd22, %rd21;
	{ // callseq 24, 0
	.param .b64 param0;
	st.param.b64 	[param0], %rd22;
	.param .b64 param1;
	st.param.b64 	[param1], %rd10;
	.param .b32 retval0;
	call.uni (retval0), 
	vprintf, 
	(
	param0, 
	param1
	);
	ld.param.b32 	%r91, [retval0];
	} // callseq 24
	ld.global.u8 	%r93, [%rd20+1];
	st.local.u32 	[%rd2], %r93;
	{ // callseq 25, 0
	.param .b64 param0;
	st.param.b64 	[param0], %rd22;
	.param .b64 param1;
	st.param.b64 	[param1], %rd10;
	.param .b32 retval0;
	call.uni (retval0), 
	vprintf, 
	(
	param0, 
	param1
	);
	ld.param.b32 	%r94, [retval0];
	} // callseq 25
	ld.global.u8 	%r96, [%rd20+2];
	st.local.u32 	[%rd2], %r96;
	{ // callseq 26, 0
	.param .b64 param0;
	st.param.b64 	[param0], %rd22;
	.param .b64 param1;
	st.param.b64 	[param1], %rd10;
	.param .b32 retval0;
	call.uni (retval0), 
	vprintf, 
	(
	param0, 
	param1
	);
	ld.param.b32 	%r97, [retval0];
	} // callseq 26
	ld.global.u8 	%r99, [%rd20+3];
	st.local.u32 	[%rd2], %r99;
	{ // callseq 27, 0
	.param .b64 param0;
	st.param.b64 	[param0], %rd22;
	.param .b64 param1;
	st.param.b64 	[param1], %rd10;
	.param .b32 retval0;
	call.uni (retval0), 
	vprintf, 
	(
	param0, 
	param1
	);
	ld.param.b32 	%r100, [retval0];
	} // callseq 27
	add.s32 	%r109, %r109, 4;
$L__BB0_10:
	setp.eq.s32 	%p8, %r10, 0;
	@%p8 bra 	$L__BB0_13;
	cvt.u64.u32 	%rd24, %r109;
	add.s64 	%rd31, %rd1, %rd24;
	neg.s32 	%r111, %r10;
	mov.u64 	%rd25, $str;
$L__BB0_12:
	.pragma "nounroll";
	ld.global.u8 	%r102, [%rd31];
	st.local.u32 	[%rd2], %r102;
	cvta.global.u64 	%rd26, %rd25;
	{ // callseq 28, 0
	.param .b64 param0;
	st.param.b64 	[param0], %rd26;
	.param .b64 param1;
	st.param.b64 	[param1], %rd10;
	.param .b32 retval0;
	call.uni (retval0), 
	vprintf, 
	(
	param0, 
	param1
	);
	ld.param.b32 	%r103, [retval0];
	} // callseq 28
	add.s64 	%rd31, %rd31, 1;
	add.s32 	%r111, %r111, 1;
	setp.ne.s32 	%p9, %r111, 0;
	@%p9 bra 	$L__BB0_12;
$L__BB0_13:
	mov.u64 	%rd28, $str$1;
	cvta.global.u64 	%rd29, %rd28;
	{ // callseq 29, 0
	.param .b64 param0;
	st.param.b64 	[param0], %rd29;
	.param .b64 param1;
	st.param.b64 	[param1], 0;
	.param .b32 retval0;
	call.uni (retval0), 
	vprintf, 
	(
	param0, 
	param1
	);
	ld.param.b32 	%r105, [retval0];
	} // callseq 29
	ret;

}


// ===== COMPILED SASS (sm_100) =====

	.target	sm_100

	.elftype	@"ET_EXEC"


//--------------------- .note.nv.tkinfo           --------------------------
	.section	.note.nv.tkinfo,"",@"SHT_NOTE"
	.sectionflags	@"SHF_NOTE_NV_TKINFO"
	.tkinfo
        /*0018*/ 	.word	0x00000002
        /*0030*/ 	.string	""
        /*0030*/ 	.string	"ptxas"
        /*0030*/ 	.string	"Cuda compilation tools, release 13.0, V13.0.88"
        /*0030*/ 	.string	"Build cuda_13.0.r13.0/compiler.36424714_0"
        /*0030*/ 	.string	"-arch sm_100 -m 64 "



//--------------------- .note.nv.cuinfo           --------------------------
	.section	.note.nv.cuinfo,"",@"SHT_NOTE"
	.sectionflags	@"SHF_NOTE_NV_CUINFO"
        /*0018*/ 	.short	0x0002
        /*001a*/ 	.short	0x0064
        /*001c*/ 	.short	0x0082
	.zero		2


//--------------------- .nv.info                  --------------------------
	.section	.nv.info,"",@"SHT_CUDA_INFO"
	.align	4


	//----- nvinfo : EIATTR_REGCOUNT
	.align		4
        /*0000*/ 	.byte	0x04, 0x2f
        /*0002*/ 	.short	(.L_3 - .L_2)
	.align		4
.L_2:
        /*0004*/ 	.word	index@(_Z13printGpuBytesPhi)
        /*0008*/ 	.word	0x0000001b


	//----- nvinfo : EIATTR_FRAME_SIZE
	.align		4
.L_3:
        /*000c*/ 	.byte	0x04, 0x11
        /*000e*/ 	.short	(.L_5 - .L_4)
	.align		4
.L_4:
        /*0010*/ 	.word	index@(_Z13printGpuBytesPhi)
        /*0014*/ 	.word	0x00000008


	//----- nvinfo : EIATTR_MIN_STACK_SIZE
	.align		4
.L_5:
        /*0018*/ 	.byte	0x04, 0x12
        /*001a*/ 	.short	(.L_7 - .L_6)
	.align		4
.L_6:
        /*001c*/ 	.word	index@(_Z13printGpuBytesPhi)
        /*0020*/ 	.word	0x00000008
.L_7:


//--------------------- .nv.compat                --------------------------
	.section	.nv.compat,"",@"SHT_CUDA_COMPAT_INFO"
	.align	4
        /*0000*/ 	.byte	0x02, 0x09, 0x00, 0x00, 0x02, 0x02, 0x01, 0x00, 0x02, 0x05, 0x05, 0x00, 0x03, 0x07, 0x01, 0x01
        /*0010*/ 	.byte	0x02, 0x03, 0x00, 0x00, 0x02, 0x06, 0x01, 0x00, 0x04, 0x0b, 0x08, 0x00, 0x09, 0x00, 0x00, 0x00
        /*0020*/ 	.byte	0x00, 0x00, 0x00, 0x00


//--------------------- .nv.info._Z13printGpuBytesPhi --------------------------
	.section	.nv.info._Z13printGpuBytesPhi,"",@"SHT_CUDA_INFO"
	.sectionflags	@""
	.align	4


	//----- nvinfo : EIATTR_CUDA_API_VERSION
	.align		4
        /*0000*/ 	.byte	0x04, 0x37
        /*0002*/ 	.short	(.L_9 - .L_8)
.L_8:
        /*0004*/ 	.word	0x00000082


	//----- nvinfo : EIATTR_KPARAM_INFO
	.align		4
.L_9:
        /*0008*/ 	.byte	0x04, 0x17
        /*000a*/ 	.short	(.L_11 - .L_10)
.L_10:
        /*000c*/ 	.word	0x00000000
        /*0010*/ 	.short	0x0001
        /*0012*/ 	.short	0x0008
        /*0014*/ 	.byte	0x00, 0xf0, 0x11, 0x00


	//----- nvinfo : EIATTR_KPARAM_INFO
	.align		4
.L_11:
        /*0018*/ 	.byte	0x04, 0x17
        /*001a*/ 	.short	(.L_13 - .L_12)
.L_12:
        /*001c*/ 	.word	0x00000000
        /*0020*/ 	.short	0x0000
        /*0022*/ 	.short	0x0000
        /*0024*/ 	.byte	0x00, 0xf5, 0x21, 0x00


	//----- nvinfo : EIATTR_SPARSE_MMA_MASK
	.align		4
.L_13:
        /*0028*/ 	.byte	0x03, 0x50
        /*002a*/ 	.short	0x0000


	//----- nvinfo : EIATTR_MAXREG_COUNT
	.align		4
        /*002c*/ 	.byte	0x03, 0x1b
        /*002e*/ 	.short	0x00ff


	//----- nvinfo : EIATTR_EXTERNS
	.align		4
        /*0030*/ 	.byte	0x04, 0x0f
        /*0032*/ 	.short	(.L_15 - .L_14)


	//   ....[0]....
	.align		4
.L_14:
        /*0034*/ 	.word	index@(vprintf)


	//----- nvinfo : EIATTR_MERCURY_ISA_VERSION
	.align		4
.L_15:
        /*0038*/ 	.byte	0x03, 0x5f
        /*003a*/ 	.short	0x0101


	//----- nvinfo : EIATTR_VRC_CTA_INIT_COUNT
	.align		4
        /*003c*/ 	.byte	0x02, 0x4a
	.zero		1
	.zero		1


	//----- nvinfo : EIATTR_SYSCALL_OFFSETS
	.align		4
        /*0040*/ 	.byte	0x04, 0x46
        /*0042*/ 	.short	(.L_17 - .L_16)


	//   ....[0]....
.L_16:
        /*0044*/ 	.word	0x00000250


	//   ....[1]....
        /*0048*/ 	.word	0x000002f0


	//   ....[2]....
        /*004c*/ 	.word	0x00000390


	//   ....[3]....
        /*0050*/ 	.word	0x00000430


	//   ....[4]....
        /*0054*/ 	.word	0x000004d0


	//   ....[5]....
        /*0058*/ 	.word	0x00000570


	//   ....[6]....
        /*005c*/ 	.word	0x00000610


	//   ....[7]....
        /*0060*/ 	.word	0x000006b0


	//   ....[8]....
        /*0064*/ 	.word	0x00000750


	//   ....[9]....
        /*0068*/ 	.word	0x000007f0


	//   ....[10]....
        /*006c*/ 	.word	0x00000890


	//   ....[11]....
        /*0070*/ 	.word	0x00000930


	//   ....[12]....
        /*0074*/ 	.word	0x000009d0


	//   ....[13]....
        /*0078*/ 	.word	0x00000a70


	//   ....[14]....
        /*007c*/ 	.word	0x00000b10


	//   ....[15]....
        /*0080*/ 	.word	0x00000bb0


	//   ....[16]....
        /*0084*/ 	.word	0x00000d50


	//   ....[17]....
        /*0088*/ 	.word	0x00000df0


	//   ....[18]....
        /*008c*/ 	.word	0x00000e90


	//   ....[19]....
        /*0090*/ 	.word	0x00000f30


	//   ....[20]....
        /*0094*/ 	.word	0x00000fd0


	//   ....[21]....
        /*0098*/ 	.word	0x00001070


	//   ....[22]....
        /*009c*/ 	.word	0x00001110


	//   ....[23]....
        /*00a0*/ 	.word	0x000011b0


	//   ....[24]....
        /*00a4*/ 	.word	0x00001300


	//   ....[25]....
        /*00a8*/ 	.word	0x000013a0


	//   ....[26]....
        /*00ac*/ 	.word	0x00001440


	//   ....[27]....
        /*00b0*/ 	.word	0x000014e0


	//   ....[28]....
        /*00b4*/ 	.word	0x00001650


	//   ....[29]....
        /*00b8*/ 	.word	0x00001720


	//----- nvinfo : EIATTR_EXIT_INSTR_OFFSETS
	.align		4
.L_17:
        /*00bc*/ 	.byte	0x04, 0x1c
        /*00be*/ 	.short	(.L_19 - .L_18)


	//   ....[0]....
.L_18:
        /*00c0*/ 	.word	0x00001730


	//----- nvinfo : EIATTR_CRS_STACK_SIZE
	.align		4
.L_19:
        /*00c4*/ 	.byte	0x04, 0x1e
        /*00c6*/ 	.short	(.L_21 - .L_20)
.L_20:
        /*00c8*/ 	.word	0x00000000


	//----- nvinfo : EIATTR_CBANK_PARAM_SIZE
	.align		4
.L_21:
        /*00cc*/ 	.byte	0x03, 0x19
        /*00ce*/ 	.short	0x000c


	//----- nvinfo : EIATTR_PARAM_CBANK
	.align		4
        /*00d0*/ 	.byte	0x04, 0x0a
        /*00d2*/ 	.short	(.L_23 - .L_22)
	.align		4
.L_22:
        /*00d4*/ 	.word	index@(.nv.constant0._Z13printGpuBytesPhi)
        /*00d8*/ 	.short	0x0380
        /*00da*/ 	.short	0x000c


	//----- nvinfo : EIATTR_SW_WAR
	.align		4
.L_23:
        /*00dc*/ 	.byte	0x04, 0x36
        /*00de*/ 	.short	(.L_25 - .L_24)
.L_24:
        /*00e0*/ 	.word	0x00000008
.L_25:


//--------------------- .nv.callgraph             --------------------------
	.section	.nv.callgraph,"",@"SHT_CUDA_CALLGRAPH"
	.align	4
	.sectionentsize	8
	.align		4
        /*0000*/ 	.word	0x00000000
	.align		4
        /*0004*/ 	.word	0xffffffff
	.align		4
        /*0008*/ 	.word	index@(_Z13printGpuBytesPhi)
	.align		4
        /*000c*/ 	.word	index@(vprintf)
	.align		4
        /*0010*/ 	.word	0x00000000
	.align		4
        /*0014*/ 	.word	0xfffffffe
	.align		4
        /*0018*/ 	.word	0x00000000
	.align		4
        /*001c*/ 	.word	0xfffffffd
	.align		4
        /*0020*/ 	.word	0x00000000
	.align		4
        /*0024*/ 	.word	0xfffffffc


//--------------------- .nv.constant4             --------------------------
	.section	.nv.constant4,"a",@progbits
	.align	8
	.align		8
.nv.constant4:
        /*0000*/ 	.dword	vprintf
	.align		8
        /*0008*/ 	.dword	$str
	.align		8
        /*0010*/ 	.dword	$str$1


//--------------------- .text._Z13printGpuBytesPhi --------------------------
	.section	.text._Z13printGpuBytesPhi,"ax",@progbits
	.align	128
        .global         _Z13printGpuBytesPhi
        .type           _Z13printGpuBytesPhi,@function
        .size           _Z13printGpuBytesPhi,(.L_x_38 - _Z13printGpuBytesPhi)
        .other          _Z13printGpuBytesPhi,@"STO_CUDA_ENTRY STV_DEFAULT"
_Z13printGpuBytesPhi:
.text._Z13printGpuBytesPhi:
[----:B------:R-:W0:Y:S01]  /*0000*/  LDC R1, c[0x0][0x37c] ;  /* 0x0000df00ff017b82 */ /* 0x000e220000000800 */
[----:B------:R-:W1:Y:S01]  /*0010*/  LDCU UR4, c[0x0][0x388] ;  /* 0x00007100ff0477ac */ /* 0x000e620008000800 */
[----:B0-----:R-:W-:Y:S01]  /*0020*/  VIADD R1, R1, 0xfffffff8 ;  /* 0xfffffff801017836 */ /* 0x001fe20000000000 */
[----:B------:R-:W0:Y:S01]  /*0030*/  LDCU UR5, c[0x0][0x2f8] ;  /* 0x00005f00ff0577ac */ /* 0x000e220008000800 */
[----:B------:R-:W2:Y:S01]  /*0040*/  LDCU UR6, c[0x0][0x2fc] ;  /* 0x00005f80ff0677ac */ /* 0x000ea20008000800 */
[----:B-1----:R-:W-:Y:S02]  /*0050*/  UISETP.GE.AND UP0, UPT, UR4, 0x1, UPT ;  /* 0x000000010400788c */ /* 0x002fe4000bf06270 */
[----:B0-----:R-:W-:-:S05]  /*0060*/  IADD3 R18, P0, PT, R1, UR5, RZ ;  /* 0x0000000501127c10 */ /* 0x001fca000ff1e0ff */
[----:B--2---:R-:W-:Y:S02]  /*0070*/  IMAD.X R2, RZ, RZ, UR6, P0 ;  /* 0x00000006ff027e24 */ /* 0x004fe400080e06ff */
[----:B------:R-:W-:Y:S06]  /*0080*/  BRA.U !UP0, `(.L_x_0) ;  /* 0x0000001508887547 */ /* 0x000fec000b800000 */
[----:B------:R-:W-:Y:S01]  /*0090*/  UISETP.GE.U32.AND UP0, UPT, UR4, 0x10, UPT ;  /* 0x000000100400788c */ /* 0x000fe2000bf06070 */
[----:B------:R-:W-:Y:S01]  /*00a0*/  IMAD.MOV.U32 R19, RZ, RZ, RZ ;  /* 0x000000ffff137224 */ /* 0x000fe200078e00ff */
[----:B------:R-:W0:Y:S01]  /*00b0*/  LDCU.64 UR36, c[0x0][0x358] ;  /* 0x00006b00ff2477ac */ /* 0x000e220008000a00 */
[----:B------:R-:W-:-:S06]  /*00c0*/  ULOP3.LUT UR38, UR4, 0xf, URZ, 0xc0, !UPT ;  /* 0x0000000f04267892 */ /* 0x000fcc000f8ec0ff */
[----:B------:R-:W-:Y:S06]  /*00d0*/  BRA.U !UP0, `(.L_x_1) ;  /* 0x0000000908cc7547 */ /* 0x000fec000b800000 */
[----:B------:R-:W1:Y:S01]  /*00e0*/  LDCU.64 UR6, c[0x0][0x380] ;  /* 0x00007000ff0677ac */ /* 0x000e620008000a00 */
[----:B------:R-:W-:Y:S01]  /*00f0*/  BSSY.RECONVERGENT B6, `(.L_x_1) ;  /* 0x00000b1000067945 */ /* 0x000fe20003800200 */
[----:B------:R-:W-:-:S04]  /*0100*/  ULOP3.LUT UR4, UR4, 0x7ffffff0, URZ, 0xc0, !UPT ;  /* 0x7ffffff004047892 */ /* 0x000fc8000f8ec0ff */
[----:B------:R-:W-:Y:S02]  /*0110*/  UIADD3 UR8, UPT, UPT, -UR4, URZ, URZ ;  /* 0x000000ff04087290 */ /* 0x000fe4000fffe1ff */
[----:B------:R-:W-:-:S04]  /*0120*/  MOV R19, UR4 ;  /* 0x0000000400137c02 */ /* 0x000fc80008000f00 */
[----:B------:R-:W-:Y:S01]  /*0130*/  IMAD.U32 R23, RZ, RZ, UR8 ;  /* 0x00000008ff177e24 */ /* 0x000fe2000f8e00ff */
[----:B-1----:R-:W-:-:S04]  /*0140*/  UIADD3 UR5, UP0, UPT, UR6, 0x7, URZ ;  /* 0x0000000706057890 */ /* 0x002fc8000ff1e0ff */
[----:B------:R-:W-:Y:S02]  /*0150*/  UIADD3.X UR6, UPT, UPT, URZ, UR7, URZ, UP0, !UPT ;  /* 0x00000007ff067290 */ /* 0x000fe400087fe4ff */
[----:B------:R-:W-:-:S04]  /*0160*/  IMAD.U32 R16, RZ, RZ, UR5 ;  /* 0x00000005ff107e24 */ /* 0x000fc8000f8e00ff */
[----:B------:R-:W-:-:S07]  /*0170*/  IMAD.U32 R17, RZ, RZ, UR6 ;  /* 0x00000006ff117e24 */ /* 0x000fce000f8e00ff */
.L_x_18:
[----:B0-----:R-:W2:Y:S01]  /*0180*/  LDG.E.U8 R0, desc[UR36][R16.64+-0x7] ;  /* 0xfffff92410007981 */ /* 0x001ea2000c1e1100 */
[----:B------:R-:W-:Y:S01]  /*0190*/  MOV R22, 0x0 ;  /* 0x0000000000167802 */ /* 0x000fe20000000f00 */
[----:B------:R-:W0:Y:S01]  /*01a0*/  LDCU.64 UR4, c[0x4][0x8] ;  /* 0x01000100ff0477ac */ /* 0x000e220008000a00 */
[----:B------:R-:W-:Y:S01]  /*01b0*/  IADD3 R23, PT, PT, R23, 0x10, RZ ;  /* 0x0000001017177810 */ /* 0x000fe20007ffe0ff */
[----:B------:R-:W-:Y:S01]  /*01c0*/  IMAD.MOV.U32 R6, RZ, RZ, R18 ;  /* 0x000000ffff067224 */ /* 0x000fe200078e0012 */
[----:B------:R1:W3:Y:S01]  /*01d0*/  LDC.64 R8, c[0x4][R22] ;  /* 0x0100000016087b82 */ /* 0x0002e20000000a00 */
[----:B------:R-:W-:Y:S02]  /*01e0*/  MOV R7, R2 ;  /* 0x0000000200077202 */ /* 0x000fe40000000f00 */
[----:B------:R-:W-:-:S04]  /*01f0*/  ISETP.NE.AND P0, PT, R23, RZ, PT ;  /* 0x000000ff1700720c */ /* 0x000fc80003f05270 */
[----:B------:R-:W-:Y:S01]  /*0200*/  P2R R24, PR, RZ, 0x1 ;  /* 0x00000001ff187803 */ /* 0x000fe20000000000 */
[----:B0-----:R-:W-:Y:S02]  /*0210*/  IMAD.U32 R4, RZ, RZ, UR4 ;  /* 0x00000004ff047e24 */ /* 0x001fe4000f8e00ff */
[----:B------:R-:W-:Y:S01]  /*0220*/  IMAD.U32 R5, RZ, RZ, UR5 ;  /* 0x00000005ff057e24 */ /* 0x000fe2000f8e00ff */
[----:B--23--:R1:W-:Y:S06]  /*0230*/  STL [R1], R0 ;  /* 0x0000000001007387 */ /* 0x00c3ec0000100800 */
[----:B------:R-:W-:-:S07]  /*0240*/  LEPC R20, `(.L_x_2) ;  /* 0x000000001014794e */ /* 0x000fce0000000000 */
[----:B-1----:R-:W-:Y:S05]  /*0250*/  CALL.ABS.NOINC R8 ;  /* 0x0000000008007343 */ /* 0x002fea0003c00000 */
.L_x_2:
[----:B------:R-:W2:Y:S01]  /*0260*/  LDG.E.U8 R0, desc[UR36][R16.64+-0x6] ;  /* 0xfffffa2410007981 */ /* 0x000ea2000c1e1100 */
[----:B------:R0:W1:Y:S01]  /*0270*/  LDC.64 R8, c[0x4][R22] ;  /* 0x0100000016087b82 */ /* 0x0000620000000a00 */
[----:B------:R-:W3:Y:S01]  /*0280*/  LDCU.64 UR4, c[0x4][0x8] ;  /* 0x01000100ff0477ac */ /* 0x000ee20008000a00 */
[----:B------:R-:W-:Y:S01]  /*0290*/  IMAD.MOV.U32 R6, RZ, RZ, R18 ;  /* 0x000000ffff067224 */ /* 0x000fe200078e0012 */
[----:B------:R-:W-:Y:S01]  /*02a0*/  MOV R7, R2 ;  /* 0x0000000200077202 */ /* 0x000fe20000000f00 */
[----:B---3--:R-:W-:Y:S02]  /*02b0*/  IMAD.U32 R4, RZ, RZ, UR4 ;  /* 0x00000004ff047e24 */ /* 0x008fe4000f8e00ff */
[----:B------:R-:W-:Y:S01]  /*02c0*/  IMAD.U32 R5, RZ, RZ, UR5 ;  /* 0x00000005ff057e24 */ /* 0x000fe2000f8e00ff */
[----:B-12---:R0:W-:Y:S06]  /*02d0*/  STL [R1], R0 ;  /* 0x0000000001007387 */ /* 0x0061ec0000100800 */
[----:B------:R-:W-:-:S07]  /*02e0*/  LEPC R20, `(.L_x_3) ;  /* 0x000000001014794e */ /* 0x000fce0000000000 */
[----:B0-----:R-:W-:Y:S05]  /*02f0*/  CALL.ABS.NOINC R8 ;  /* 0x0000000008007343 */ /* 0x001fea0003c00000 */
.L_x_3:
        /* <DEDUP_REMOVED lines=10> */
.L_x_4:
        /* <DEDUP_REMOVED lines=10> */
.L_x_5:
        /* <DEDUP_REMOVED lines=10> */
.L_x_6:
[----:B------:R-:W2:Y:S01]  /*04e0*/  LDG.E.U8 R0, desc[UR36][R16.64+-0x2] ;  /* 0xfffffe2410007981 */ /* 0x000ea2000c1e1100 */
[----:B------:R0:W1:Y:S01]  /*04f0*/  LDC.64 R8, c[0x4][R22] ;  /* 0x0100000016087b82 */ /* 0x0000620000000a00 */
[----:B------:R-:W3:Y:S01]  /*0500*/  LDCU.64 UR4, c[0x4][0x8] ;  /* 0x01000100ff0477ac */ /* 0x000ee20008000a00 */
[----:B------:R-:W-:Y:S01]  /*0510*/  MOV R6, R18 ;  /* 0x0000001200067202 */ /* 0x000fe20000000f00 */
[----:B------:R-:W-:Y:S02]  /*0520*/  IMAD.MOV.U32 R7, RZ, RZ, R2 ;  /* 0x000000ffff077224 */ /* 0x000fe400078e0002 */
[----:B---3--:R-:W-:Y:S02]  /*0530*/  IMAD.U32 R4, RZ, RZ, UR4 ;  /* 0x00000004ff047e24 */ /* 0x008fe4000f8e00ff */
[----:B------:R-:W-:Y:S01]  /*0540*/  IMAD.U32 R5, RZ, RZ, UR5 ;  /* 0x00000005ff057e24 */ /* 0x000fe2000f8e00ff */
[----:B-12---:R0:W-:Y:S06]  /*0550*/  STL [R1], R0 ;  /* 0x0000000001007387 */ /* 0x0061ec0000100800 */
[----:B------:R-:W-:-:S07]  /*0560*/  LEPC R20, `(.L_x_7) ;  /* 0x000000001014794e */ /* 0x000fce0000000000 */
[----:B0-----:R-:W-:Y:S05]  /*0570*/  CALL.ABS.NOINC R8 ;  /* 0x0000000008007343 */ /* 0x001fea0003c00000 */
.L_x_7:
[----:B------:R-:W2:Y:S01]  /*0580*/  LDG.E.U8 R0, desc[UR36][R16.64+-0x1] ;  /* 0xffffff2410007981 */ /* 0x000ea2000c1e1100 */
[----:B------:R0:W1:Y:S01]  /*0590*/  LDC.64 R8, c[0x4][R22] ;  /* 0x0100000016087b82 */ /* 0x0000620000000a00 */
[----:B------:R-:W3:Y:S01]  /*05a0*/  LDCU.64 UR4, c[0x4][0x8] ;  /* 0x01000100ff0477ac */ /* 0x000ee20008000a00 */
[----:B------:R-:W-:Y:S02]  /*05b0*/  IMAD.MOV.U32 R6, RZ, RZ, R18 ;  /* 0x000000ffff067224 */ /* 0x000fe400078e0012 */
[----:B------:R-:W-:Y:S02]  /*05c0*/  IMAD.MOV.U32 R7, RZ, RZ, R2 ;  /* 0x000000ffff077224 */ /* 0x000fe400078e0002 */
[----:B---3--:R-:W-:Y:S01]  /*05d0*/  IMAD.U32 R4, RZ, RZ, UR4 ;  /* 0x00000004ff047e24 */ /* 0x008fe2000f8e00ff */
[----:B------:R-:W-:Y:S01]  /*05e0*/  MOV R5, UR5 ;  /* 0x0000000500057c02 */ /* 0x000fe20008000f00 */
[----:B-12---:R0:W-:Y:S06]  /*05f0*/  STL [R1], R0 ;  /* 0x0000000001007387 */ /* 0x0061ec0000100800 */
[----:B------:R-:W-:-:S07]  /*0600*/  LEPC R20, `(.L_x_8) ;  /* 0x000000001014794e */ /* 0x000fce0000000000 */
[----:B0-----:R-:W-:Y:S05]  /*0610*/  CALL.ABS.NOINC R8 ;  /* 0x0000000008007343 */ /* 0x001fea0003c00000 */
.L_x_8:
[----:B------:R-:W2:Y:S01]  /*0620*/  LDG.E.U8 R0, desc[UR36][R16.64] ;  /* 0x0000002410007981 */ /* 0x000ea2000c1e1100 */
[----:B------:R0:W1:Y:S01]  /*0630*/  LDC.64 R8, c[0x4][R22] ;  /* 0x0100000016087b82 */ /* 0x0000620000000a00 */
[----:B------:R-:W3:Y:S01]  /*0640*/  LDCU.64 UR4, c[0x4][0x8] ;  /* 0x01000100ff0477ac */ /* 0x000ee20008000a00 */
[----:B------:R-:W-:Y:S01]  /*0650*/  IMAD.MOV.U32 R6, RZ, RZ, R18 ;  /* 0x000000ffff067224 */ /* 0x000fe200078e0012 */
[----:B------:R-:W-:Y:S02]  /*0660*/  MOV R7, R2 ;  /* 0x0000000200077202 */ /* 0x000fe40000000f00 */
[----:B---3--:R-:W-:Y:S01]  /*0670*/  MOV R4, UR4 ;  /* 0x0000000400047c02 */ /* 0x008fe20008000f00 */
[----:B------:R-:W-:Y:S01]  /*0680*/  IMAD.U32 R5, RZ, RZ, UR5 ;  /* 0x00000005ff057e24 */ /* 0x000fe2000f8e00ff */
[----:B-12---:R0:W-:Y:S06]  /*0690*/  STL [R1], R0 ;  /* 0x0000000001007387 */ /* 0x0061ec0000100800 */
[----:B------:R-:W-:-:S07]  /*06a0*/  LEPC R20, `(.L_x_9) ;  /* 0x000000001014794e */ /* 0x000fce0000000000 */
[----:B0-----:R-:W-:Y:S05]  /*06b0*/  CALL.ABS.NOINC R8 ;  /* 0x0000000008007343 */ /* 0x001fea0003c00000 */
.L_x_9:
        /* <DEDUP_REMOVED lines=10> */
.L_x_10:
        /* <DEDUP_REMOVED lines=10> */
.L_x_11:
        /* <DEDUP_REMOVED lines=10> */
.L_x_12:
        /* <DEDUP_REMOVED lines=10> */
.L_x_13:
        /* <DEDUP_REMOVED lines=10> */
.L_x_14:
        /* <DEDUP_REMOVED lines=10> */
.L_x_15:
        /* <DEDUP_REMOVED lines=10> */
.L_x_16:
        /* <DEDUP_REMOVED lines=10> */
.L_x_17:
[----:B------:R-:W-:Y:S02]  /*0bc0*/  ISETP.NE.AND P6, PT, R24, RZ, PT ;  /* 0x000000ff1800720c */ /* 0x000fe40003fc5270 */
[----:B------:R-:W-:-:S04]  /*0bd0*/  IADD3 R16, P0, PT, R16, 0x10, RZ ;  /* 0x0000001010107810 */ /* 0x000fc80007f1e0ff */
[----:B------:R-:W-:-:S07]  /*0be0*/  IADD3.X R17, PT, PT, RZ, R17, RZ, P0, !PT ;  /* 0x00000011ff117210 */ /* 0x000fce00007fe4ff */
[----:B------:R-:W-:Y:S05]  /*0bf0*/  @P6 BRA `(.L_x_18) ;  /* 0xfffffff400606947 */ /* 0x000fea000383ffff */
[----:B------:R-:W-:Y:S05]  /*0c00*/  BSYNC.RECONVERGENT B6 ;  /* 0x0000000000067941 */ /* 0x000fea0003800200 */
.L_x_1:
[----:B------:R-:W-:Y:S01]  /*0c10*/  UISETP.NE.AND UP0, UPT, UR38, URZ, UPT ;  /* 0x000000ff2600728c */ /* 0x000fe2000bf05270 */
[----:B------:R-:W-:Y:S08]  /*0c20*/  BSSY.RECONVERGENT B6, `(.L_x_0) ;  /* 0x00000a8000067945 */ /* 0x000ff00003800200 */
[----:B------:R-:W-:Y:S05]  /*0c30*/  BRA.U !UP0, `(.L_x_19) ;  /* 0x0000000908987547 */ /* 0x000fea000b800000 */
[----:B------:R-:W1:Y:S01]  /*0c40*/  LDC R23, c[0x0][0x388] ;  /* 0x0000e200ff177b82 */ /* 0x000e620000000800 */
[----:B------:R-:W-:Y:S01]  /*0c50*/  UISETP.GE.U32.AND UP0, UPT, UR38, 0x8, UPT ;  /* 0x000000082600788c */ /* 0x000fe2000bf06070 */
[----:B-1----:R-:W-:-:S08]  /*0c60*/  LOP3.LUT R23, R23, 0x7, RZ, 0xc0, !PT ;  /* 0x0000000717177812 */ /* 0x002fd000078ec0ff */
[----:B------:R-:W-:Y:S05]  /*0c70*/  BRA.U !UP0, `(.L_x_20) ;  /* 0x0000000508547547 */ /* 0x000fea000b800000 */
[----:B------:R-:W1:Y:S02]  /*0c80*/  LDCU.64 UR4, c[0x0][0x380] ;  /* 0x00007000ff0477ac */ /* 0x000e640008000a00 */
[----:B-1----:R-:W-:-:S05]  /*0c90*/  IADD3 R16, P0, PT, R19, UR4, RZ ;  /* 0x0000000413107c10 */ /* 0x002fca000ff1e0ff */
[----:B------:R-:W-:Y:S01]  /*0ca0*/  IMAD.X R17, RZ, RZ, UR5, P0 ;  /* 0x00000005ff117e24 */ /* 0x000fe200080e06ff */
[----:B------:R-:W-:Y:S01]  /*0cb0*/  MOV R22, 0x0 ;  /* 0x0000000000167802 */ /* 0x000fe20000000f00 */
[----:B------:R-:W1:Y:S03]  /*0cc0*/  LDCU.64 UR4, c[0x4][0x8] ;  /* 0x01000100ff0477ac */ /* 0x000e660008000a00 */
[----:B0-----:R-:W2:Y:S01]  /*0cd0*/  LDG.E.U8 R0, desc[UR36][R16.64] ;  /* 0x0000002410007981 */ /* 0x001ea2000c1e1100 */
[----:B------:R0:W3:Y:S01]  /*0ce0*/  LDC.64 R8, c[0x4][R22] ;  /* 0x0100000016087b82 */ /* 0x0000e20000000a00 */
[----:B------:R-:W-:Y:S02]  /*0cf0*/  IMAD.MOV.U32 R6, RZ, RZ, R18 ;  /* 0x000000ffff067224 */ /* 0x000fe400078e0012 */
[----:B------:R-:W-:Y:S02]  /*0d00*/  IMAD.MOV.U32 R7, RZ, RZ, R2 ;  /* 0x000000ffff077224 */ /* 0x000fe400078e0002 */
[----:B-1----:R-:W-:Y:S01]  /*0d10*/  IMAD.U32 R4, RZ, RZ, UR4 ;  /* 0x00000004ff047e24 */ /* 0x002fe2000f8e00ff */
[----:B------:R-:W-:Y:S01]  /*0d20*/  MOV R5, UR5 ;  /* 0x0000000500057c02 */ /* 0x000fe20008000f00 */
[----:B--23--:R0:W-:Y:S06]  /*0d30*/  STL [R1], R0 ;  /* 0x0000000001007387 */ /* 0x00c1ec0000100800 */
[----:B------:R-:W-:-:S07]  /*0d40*/  LEPC R20, `(.L_x_21) ;  /* 0x000000001014794e */ /* 0x000fce0000000000 */
[----:B0-----:R-:W-:Y:S05]  /*0d50*/  CALL.ABS.NOINC R8 ;  /* 0x0000000008007343 */ /* 0x001fea0003c00000 */
.L_x_21:
        /* <DEDUP_REMOVED lines=10> */
.L_x_22:
        /* <DEDUP_REMOVED lines=10> */
.L_x_23:
        /* <DEDUP_REMOVED lines=10> */
.L_x_24:
        /* <DEDUP_REMOVED lines=10> */
.L_x_25:
        /* <DEDUP_REMOVED lines=10> */
.L_x_26:
        /* <DEDUP_REMOVED lines=10> */
.L_x_27:
        /* <DEDUP_REMOVED lines=10> */
.L_x_28:
[----:B------:R-:W-:-:S07]  /*11c0*/  VIADD R19, R19, 0x8 ;  /* 0x0000000813137836 */ /* 0x000fce0000000000 */
.L_x_20:
[----:B------:R-:W-:-:S13]  /*11d0*/  ISETP.NE.AND P0, PT, R23, RZ, PT ;  /* 0x000000ff1700720c */ /* 0x000fda0003f05270 */
[----:B------:R-:W-:Y:S05]  /*11e0*/  @!P0 BRA `(.L_x_19) ;  /* 0x00000004002c8947 */ /* 0x000fea0003800000 */
[----:B------:R-:W1:Y:S01]  /*11f0*/  LDC R0, c[0x0][0x388] ;  /* 0x0000e200ff007b82 */ /* 0x000e620000000800 */
[----:B------:R-:W-:Y:S02]  /*1200*/  ISETP.GE.U32.AND P0, PT, R23, 0x4, PT ;  /* 0x000000041700780c */ /* 0x000fe40003f06070 */
[----:B-1----:R-:W-:-:S11]  /*1210*/  LOP3.LUT R23, R0, 0x3, RZ, 0xc0, !PT ;  /* 0x0000000300177812 */ /* 0x002fd600078ec0ff */
[----:B------:R-:W-:Y:S05]  /*1220*/  @!P0 BRA `(.L_x_29) ;  /* 0x0000000000b48947 */ /* 0x000fea0003800000 */
[----:B------:R-:W1:Y:S02]  /*1230*/  LDCU.64 UR4, c[0x0][0x380] ;  /* 0x00007000ff0477ac */ /* 0x000e640008000a00 */
[----:B-1----:R-:W-:-:S05]  /*1240*/  IADD3 R16, P0, PT, R19, UR4, RZ ;  /* 0x0000000413107c10 */ /* 0x002fca000ff1e0ff */
[----:B------:R-:W-:Y:S01]  /*1250*/  IMAD.X R17, RZ, RZ, UR5, P0 ;  /* 0x00000005ff117e24 */ /* 0x000fe200080e06ff */
[----:B------:R-:W-:Y:S01]  /*1260*/  MOV R22, 0x0 ;  /* 0x0000000000167802 */ /* 0x000fe20000000f00 */
[----:B------:R-:W1:Y:S03]  /*1270*/  LDCU.64 UR4, c[0x4][0x8] ;  /* 0x01000100ff0477ac */ /* 0x000e660008000a00 */
[----:B0-----:R-:W2:Y:S01]  /*1280*/  LDG.E.U8 R0, desc[UR36][R16.64] ;  /* 0x0000002410007981 */ /* 0x001ea2000c1e1100 */
[----:B------:R0:W3:Y:S01]  /*1290*/  LDC.64 R8, c[0x4][R22] ;  /* 0x0100000016087b82 */ /* 0x0000e20000000a00 */
[----:B------:R-:W-:Y:S01]  /*12a0*/  IMAD.MOV.U32 R6, RZ, RZ, R18 ;  /* 0x000000ffff067224 */ /* 0x000fe200078e0012 */
[----:B------:R-:W-:Y:S02]  /*12b0*/  MOV R7, R2 ;  /* 0x0000000200077202 */ /* 0x000fe40000000f00 */
[----:B-1----:R-:W-:Y:S01]  /*12c0*/  MOV R4, UR4 ;  /* 0x0000000400047c02 */ /* 0x002fe20008000f00 */
[----:B------:R-:W-:Y:S01]  /*12d0*/  IMAD.U32 R5, RZ, RZ, UR5 ;  /* 0x00000005ff057e24 */ /* 0x000fe2000f8e00ff */
[----:B--23--:R0:W-:Y:S06]  /*12e0*/  STL [R1], R0 ;  /* 0x0000000001007387 */ /* 0x00c1ec0000100800 */
[----:B------:R-:W-:-:S07]  /*12f0*/  LEPC R20, `(.L_x_30) ;  /* 0x000000001014794e */ /* 0x000fce0000000000 */
[----:B0-----:R-:W-:Y:S05]  /*1300*/  CALL.ABS.NOINC R8 ;  /* 0x0000000008007343 */ /* 0x001fea0003c00000 */
.L_x_30:
        /* <DEDUP_REMOVED lines=10> */
.L_x_31:
        /* <DEDUP_REMOVED lines=10> */
.L_x_32:
        /* <DEDUP_REMOVED lines=10> */
.L_x_33:
[----:B------:R-:W-:-:S07]  /*14f0*/  VIADD R19, R19, 0x4 ;  /* 0x0000000413137836 */ /* 0x000fce0000000000 */
.L_x_29:
[----:B------:R-:W-:-:S13]  /*1500*/  ISETP.NE.AND P0, PT, R23, RZ, PT ;  /* 0x000000ff1700720c */ /* 0x000fda0003f05270 */
[----:B------:R-:W-:Y:S05]  /*1510*/  @!P0 BRA `(.L_x_19) ;  /* 0x0000000000608947 */ /* 0x000fea0003800000 */
[----:B------:R-:W1:Y:S01]  /*1520*/  LDCU.64 UR4, c[0x0][0x380] ;  /* 0x00007000ff0477ac */ /* 0x000e620008000a00 */
[----:B------:R-:W-:Y:S01]  /*1530*/  IMAD.MOV R23, RZ, RZ, -R23 ;  /* 0x000000ffff177224 */ /* 0x000fe200078e0a17 */
[----:B-1----:R-:W-:-:S04]  /*1540*/  IADD3 R19, P0, PT, R19, UR4, RZ ;  /* 0x0000000413137c10 */ /* 0x002fc8000ff1e0ff */
[----:B------:R-:W-:-:S09]  /*1550*/  IADD3.X R16, PT, PT, RZ, UR5, RZ, P0, !PT ;  /* 0x00000005ff107c10 */ /* 0x000fd200087fe4ff */
.L_x_35:
[----:B------:R-:W-:Y:S02]  /*1560*/  IMAD.MOV.U32 R10, RZ, RZ, R19 ;  /* 0x000000ffff0a7224 */ /* 0x000fe400078e0013 */
[----:B------:R-:W-:Y:S01]  /*1570*/  IMAD.MOV.U32 R11, RZ, RZ, R16 ;  /* 0x000000ffff0b7224 */ /* 0x000fe200078e0010 */
[----:B------:R-:W-:Y:S01]  /*1580*/  MOV R8, 0x0 ;  /* 0x0000000000087802 */ /* 0x000fe20000000f00 */
[----:B------:R-:W1:Y:S03]  /*1590*/  LDCU.64 UR4, c[0x4][0x8] ;  /* 0x01000100ff0477ac */ /* 0x000e660008000a00 */
[----:B0-----:R-:W2:Y:S01]  /*15a0*/  LDG.E.U8 R0, desc[UR36][R10.64] ;  /* 0x000000240a007981 */ /* 0x001ea2000c1e1100 */
[----:B------:R-:W-:Y:S01]  /*15b0*/  IADD3 R23, PT, PT, R23, 0x1, RZ ;  /* 0x0000000117177810 */ /* 0x000fe20007ffe0ff */
[----:B------:R-:W0:Y:S01]  /*15c0*/  LDC.64 R8, c[0x4][R8] ;  /* 0x0100000008087b82 */ /* 0x000e220000000a00 */
[----:B------:R-:W-:Y:S01]  /*15d0*/  MOV R6, R18 ;  /* 0x0000001200067202 */ /* 0x000fe20000000f00 */
[----:B------:R-:W-:Y:S01]  /*15e0*/  IMAD.MOV.U32 R7, RZ, RZ, R2 ;  /* 0x000000ffff077224 */ /* 0x000fe200078e0002 */
[----:B------:R-:W-:Y:S01]  /*15f0*/  ISETP.NE.AND P0, PT, R23, RZ, PT ;  /* 0x000000ff1700720c */ /* 0x000fe20003f05270 */
[----:B-1----:R-:W-:-:S02]  /*1600*/  IMAD.U32 R4, RZ, RZ, UR4 ;  /* 0x00000004ff047e24 */ /* 0x002fc4000f8e00ff */
[----:B------:R-:W-:Y:S01]  /*1610*/  IMAD.U32 R5, RZ, RZ, UR5 ;  /* 0x00000005ff057e24 */ /* 0x000fe2000f8e00ff */
[----:B--2---:R1:W-:Y:S02]  /*1620*/  STL [R1], R0 ;  /* 0x0000000001007387 */ /* 0x0043e40000100800 */
[----:B01----:R-:W-:-:S07]  /*1630*/  P2R R0, PR, RZ, 0x1 ;  /* 0x00000001ff007803 */ /* 0x003fce0000000000 */
[----:B------:R-:W-:-:S07]  /*1640*/  LEPC R20, `(.L_x_34) ;  /* 0x000000001014794e */ /* 0x000fce0000000000 */
[----:B------:R-:W-:Y:S05]  /*1650*/  CALL.ABS.NOINC R8 ;  /* 0x0000000008007343 */ /* 0x000fea0003c00000 */
.L_x_34:
[----:B------:R-:W-:Y:S02]  /*1660*/  ISETP.NE.AND P6, PT, R23, RZ, PT ;  /* 0x000000ff1700720c */ /* 0x000fe40003fc5270 */
[----:B------:R-:W-:-:S05]  /*1670*/  IADD3 R19, P0, PT, R19, 0x1, RZ ;  /* 0x0000000113137810 */ /* 0x000fca0007f1e0ff */
[----:B------:R-:W-:-:S06]  /*1680*/  IMAD.X R16, RZ, RZ, R16, P0 ;  /* 0x000000ffff107224 */ /* 0x000fcc00000e0610 */
[----:B------:R-:W-:Y:S05]  /*1690*/  @P6 BRA `(.L_x_35) ;  /* 0xfffffffc00b06947 */ /* 0x000fea000383ffff */
.L_x_19:
[----:B0-----:R-:W-:Y:S05]  /*16a0*/  BSYNC.RECONVERGENT B6 ;  /* 0x0000000000067941 */ /* 0x001fea0003800200 */
.L_x_0:
[----:B------:R-:W-:Y:S01]  /*16b0*/  MOV R0, 0x0 ;  /* 0x0000000000007802 */ /* 0x000fe20000000f00 */
[----:B------:R-:W0:Y:S01]  /*16c0*/  LDCU.64 UR4, c[0x4][0x10] ;  /* 0x01000200ff0477ac */ /* 0x000e220008000a00 */
[----:B------:R-:W-:Y:S02]  /*16d0*/  CS2R R6, SRZ ;  /* 0x0000000000067805 */ /* 0x000fe4000001ff00 */
[----:B------:R1:W2:Y:S01]  /*16e0*/  LDC.64 R2, c[0x4][R0] ;  /* 0x0100000000027b82 */ /* 0x0002a20000000a00 */
[----:B0-----:R-:W-:Y:S01]  /*16f0*/  MOV R4, UR4 ;  /* 0x0000000400047c02 */ /* 0x001fe20008000f00 */
[----:B-1----:R-:W-:-:S07]  /*1700*/  IMAD.U32 R5, RZ, RZ, UR5 ;  /* 0x00000005ff057e24 */ /* 0x002fce000f8e00ff */
[----:B------:R-:W-:-:S07]  /*1710*/  LEPC R20, `(.L_x_36) ;  /* 0x000000001014794e */ /* 0x000fce0000000000 */
[----:B--2---:R-:W-:Y:S05]  /*1720*/  CALL.ABS.NOINC R2 ;  /* 0x0000000002007343 */ /* 0x004fea0003c00000 */
.L_x_36:
[----:B------:R-:W-:Y:S05]  /*1730*/  EXIT ;  /* 0x000000000000794d */ /* 0x000fea0003800000 */
.L_x_37:
[----:B------:R-:W-:-:S00]  /*1740*/  BRA `(.L_x_37) ;  /* 0xfffffffc00fc7947 */ /* 0x000fc0000383ffff */
[----:B------:R-:W-:-:S00]  /*1750*/  NOP ;  /* 0x0000000000007918 */ /* 0x000fc00000000000 */
        /* <DEDUP_REMOVED lines=10> */
.L_x_38:


//--------------------- .nv.global.init           --------------------------
	.section	.nv.global.init,"aw",@progbits
.nv.global.init:
	.type		$str,@object
	.size		$str,($str$1 - $str)
$str:
        /*0000*/ 	.byte	0x25, 0x78, 0x20, 0x00
	.type		$str$1,@object
	.size		$str$1,(.L_1 - $str$1)
$str$1:
        /*0004*/ 	.byte	0x0a, 0x2d, 0x2d, 0x2d, 0x2d, 0x2d, 0x2d, 0x2d, 0x2d, 0x2d, 0x2d, 0x2d, 0x2d, 0x2d, 0x2d, 0x2d
        /*0014*/ 	.byte	0x2d, 0x2d, 0x2d, 0x2d, 0x2d, 0x2d, 0x2d, 0x0a, 0x00
.L_1:


//--------------------- .nv.shared.reserved.0     --------------------------
	.section	.nv.shared.reserved.0,"aw",@nobits
	.weak		__nv_reservedSMEM_offset_0_alias
	.size		__nv_reservedSMEM_offset_0_alias, 0, 64
	.other		__nv_reservedSMEM_offset_0_alias,@"STO_CUDA_RESERVED_SHARED STV_DEFAULT"
__nv_reservedSMEM_offset_0_alias:
	.zero		0
	.zero		64


//--------------------- .nv.constant0._Z13printGpuBytesPhi --------------------------
	.section	.nv.constant0._Z13printGpuBytesPhi,"a",@progbits
	.sectionflags	@""
	.align	4
.nv.constant0._Z13printGpuBytesPhi:
	.zero		908


//--------------------- SYMBOLS --------------------------

	.type		.nv.reservedSmem.offset0,@object
	.size		.nv.reservedSmem.offset0,0x4
	.type		vprintf,@function
